//
// Generated by NVIDIA NVVM Compiler
//
// Compiler Build ID: CL-36424714
// Cuda compilation tools, release 13.0, V13.0.88
// Based on NVVM 20.0.0
//

.version 9.0
.target sm_100
.address_size 64

	// .globl	_Z7prescanPjS_i
.extern .shared .align 16 .b8 temp[];

.visible .entry _Z7prescanPjS_i(
	.param .u64 .ptr .align 1 _Z7prescanPjS_i_param_0,
	.param .u64 .ptr .align 1 _Z7prescanPjS_i_param_1,
	.param .u32 _Z7prescanPjS_i_param_2
)
{
	.reg .pred 	%p<8>;
	.reg .b32 	%r<46>;
	.reg .b32 	%f<11>;
	.reg .b64 	%rd<9>;

	ld.param.u64 	%rd1, [_Z7prescanPjS_i_param_0];
	ld.param.u64 	%rd2, [_Z7prescanPjS_i_param_1];
	ld.param.u32 	%r15, [_Z7prescanPjS_i_param_2];
	cvta.to.global.u64 	%rd3, %rd2;
	mov.u32 	%r1, %tid.x;
	shl.b32 	%r2, %r1, 1;
	mul.wide.u32 	%rd4, %r2, 4;
	add.s64 	%rd5, %rd3, %rd4;
	ld.global.u32 	%r17, [%rd5];
	cvt.rn.f32.u32 	%f1, %r17;
	shl.b32 	%r18, %r1, 3;
	mov.u32 	%r19, temp;
	add.s32 	%r3, %r19, %r18;
	or.b32  	%r4, %r2, 1;
	ld.global.u32 	%r20, [%rd5+4];
	cvt.rn.f32.u32 	%f2, %r20;
	st.shared.v2.f32 	[%r3], {%f1, %f2};
	shr.s32 	%r41, %r15, 1;
	setp.lt.s32 	%p1, %r41, 1;
	mov.b32 	%r43, 1;
	@%p1 bra 	$L__BB0_5;
	mov.b32 	%r43, 1;
$L__BB0_2:
	bar.sync 	0;
	setp.ge.s32 	%p2, %r1, %r41;
	@%p2 bra 	$L__BB0_4;
	mul.lo.s32 	%r22, %r43, %r4;
	shl.b32 	%r23, %r22, 2;
	add.s32 	%r25, %r19, %r23;
	ld.shared.f32 	%f3, [%r25+-4];
	shl.b32 	%r26, %r43, 2;
	add.s32 	%r27, %r25, %r26;
	ld.shared.f32 	%f4, [%r27+-4];
	add.f32 	%f5, %f3, %f4;
	st.shared.f32 	[%r27+-4], %f5;
$L__BB0_4:
	shl.b32 	%r43, %r43, 1;
	shr.u32 	%r9, %r41, 1;
	setp.gt.u32 	%p3, %r41, 1;
	mov.u32 	%r41, %r9;
	@%p3 bra 	$L__BB0_2;
$L__BB0_5:
	setp.ne.s32 	%p4, %r1, 0;
	@%p4 bra 	$L__BB0_7;
	shl.b32 	%r28, %r15, 2;
	add.s32 	%r30, %r19, %r28;
	mov.b32 	%r31, 0;
	st.shared.u32 	[%r30+-4], %r31;
$L__BB0_7:
	setp.lt.s32 	%p5, %r15, 2;
	@%p5 bra 	$L__BB0_12;
	mov.b32 	%r44, 1;
$L__BB0_9:
	shr.u32 	%r43, %r43, 1;
	bar.sync 	0;
	setp.ge.u32 	%p6, %r1, %r44;
	@%p6 bra 	$L__BB0_11;
	mul.lo.s32 	%r33, %r43, %r4;
	shl.b32 	%r34, %r33, 2;
	add.s32 	%r36, %r19, %r34;
	ld.shared.f32 	%f6, [%r36+-4];
	shl.b32 	%r37, %r43, 2;
	add.s32 	%r38, %r36, %r37;
	ld.shared.f32 	%f7, [%r38+-4];
	st.shared.f32 	[%r36+-4], %f7;
	add.f32 	%f8, %f6, %f7;
	st.shared.f32 	[%r38+-4], %f8;
$L__BB0_11:
	shl.b32 	%r44, %r44, 1;
	setp.lt.s32 	%p7, %r44, %r15;
	@%p7 bra 	$L__BB0_9;
$L__BB0_12:
	cvta.to.global.u64 	%rd6, %rd1;
	bar.sync 	0;
	ld.shared.v2.f32 	{%f9, %f10}, [%r3];
	cvt.rzi.u32.f32 	%r39, %f9;
	add.s64 	%rd8, %rd6, %rd4;
	st.global.u32 	[%rd8], %r39;
	cvt.rzi.u32.f32 	%r40, %f10;
	st.global.u32 	[%rd8+4], %r40;
	ret;

}


// ===== COMPILED SASS (sm_100) =====

	.target	sm_100

	.elftype	@"ET_EXEC"


//--------------------- .note.nv.tkinfo           --------------------------
	.section	.note.nv.tkinfo,"",@"SHT_NOTE"
	.sectionflags	@"SHF_NOTE_NV_TKINFO"
	.tkinfo
        /*0018*/ 	.word	0x00000002
        /*0030*/ 	.string	""
        /*0030*/ 	.string	"ptxas"
        /*0030*/ 	.string	"Cuda compilation tools, release 13.0, V13.0.88"
        /*0030*/ 	.string	"Build cuda_13.0.r13.0/compiler.36424714_0"
        /*0030*/ 	.string	"-arch sm_100 -m 64 "



//--------------------- .note.nv.cuinfo           --------------------------
	.section	.note.nv.cuinfo,"",@"SHT_NOTE"
	.sectionflags	@"SHF_NOTE_NV_CUINFO"
        /*0018*/ 	.short	0x0002
        /*001a*/ 	.short	0x0064
        /*001c*/ 	.short	0x0082
	.zero		2


//--------------------- .nv.info                  --------------------------
	.section	.nv.info,"",@"SHT_CUDA_INFO"
	.align	4


	//----- nvinfo : EIATTR_REGCOUNT
	.align		4
        /*0000*/ 	.byte	0x04, 0x2f
        /*0002*/ 	.short	(.L_1 - .L_0)
	.align		4
.L_0:
        /*0004*/ 	.word	index@(_Z7prescanPjS_i)
        /*0008*/ 	.word	0x0000000e


	//----- nvinfo : EIATTR_FRAME_SIZE
	.align		4
.L_1:
        /*000c*/ 	.byte	0x04, 0x11
        /*000e*/ 	.short	(.L_3 - .L_2)
	.align		4
.L_2:
        /*0010*/ 	.word	index@(_Z7prescanPjS_i)
        /*0014*/ 	.word	0x00000000


	//----- nvinfo : EIATTR_MIN_STACK_SIZE
	.align		4
.L_3:
        /*0018*/ 	.byte	0x04, 0x12
        /*001a*/ 	.short	(.L_5 - .L_4)
	.align		4
.L_4:
        /*001c*/ 	.word	index@(_Z7prescanPjS_i)
        /*0020*/ 	.word	0x00000000
.L_5:


//--------------------- .nv.compat                --------------------------
	.section	.nv.compat,"",@"SHT_CUDA_COMPAT_INFO"
	.align	4
        /*0000*/ 	.byte	0x02, 0x09, 0x00, 0x00, 0x02, 0x02, 0x01, 0x00, 0x02, 0x05, 0x05, 0x00, 0x03, 0x07, 0x01, 0x01
        /*0010*/ 	.byte	0x02, 0x03, 0x00, 0x00, 0x02, 0x06, 0x01, 0x00, 0x04, 0x0b, 0x08, 0x00, 0x09, 0x00, 0x00, 0x00
        /*0020*/ 	.byte	0x00, 0x00, 0x00, 0x00


//--------------------- .nv.info._Z7prescanPjS_i  --------------------------
	.section	.nv.info._Z7prescanPjS_i,"",@"SHT_CUDA_INFO"
	.sectionflags	@""
	.align	4


	//----- nvinfo : EIATTR_CUDA_API_VERSION
	.align		4
        /*0000*/ 	.byte	0x04, 0x37
        /*0002*/ 	.short	(.L_7 - .L_6)
.L_6:
        /*0004*/ 	.word	0x00000082


	//----- nvinfo : EIATTR_KPARAM_INFO
	.align		4
.L_7:
        /*0008*/ 	.byte	0x04, 0x17
        /*000a*/ 	.short	(.L_9 - .L_8)
.L_8:
        /*000c*/ 	.word	0x00000000
        /*0010*/ 	.short	0x0002
        /*0012*/ 	.short	0x0010
        /*0014*/ 	.byte	0x00, 0xf0, 0x11, 0x00


	//----- nvinfo : EIATTR_KPARAM_INFO
	.align		4
.L_9:
        /*0018*/ 	.byte	0x04, 0x17
        /*001a*/ 	.short	(.L_11 - .L_10)
.L_10:
        /*001c*/ 	.word	0x00000000
        /*0020*/ 	.short	0x0001
        /*0022*/ 	.short	0x0008
        /*0024*/ 	.byte	0x00, 0xf5, 0x21, 0x00


	//----- nvinfo : EIATTR_KPARAM_INFO
	.align		4
.L_11:
        /*0028*/ 	.byte	0x04, 0x17
        /*002a*/ 	.short	(.L_13 - .L_12)
.L_12:
        /*002c*/ 	.word	0x00000000
        /*0030*/ 	.short	0x0000
        /*0032*/ 	.short	0x0000
        /*0034*/ 	.byte	0x00, 0xf5, 0x21, 0x00


	//----- nvinfo : EIATTR_SPARSE_MMA_MASK
	.align		4
.L_13:
        /*0038*/ 	.byte	0x03, 0x50
        /*003a*/ 	.short	0x0000


	//----- nvinfo : EIATTR_MAXREG_COUNT
	.align		4
        /*003c*/ 	.byte	0x03, 0x1b
        /*003e*/ 	.short	0x00ff


	//----- nvinfo : EIATTR_NUM_BARRIERS
	.align		4
        /*0040*/ 	.byte	0x02, 0x4c
        /*0042*/ 	.byte	0x01
	.zero		1


	//----- nvinfo : EIATTR_MERCURY_ISA_VERSION
	.align		4
        /*0044*/ 	.byte	0x03, 0x5f
        /*0046*/ 	.short	0x0101


	//----- nvinfo : EIATTR_VRC_CTA_INIT_COUNT
	.align		4
        /*0048*/ 	.byte	0x02, 0x4a
	.zero		1
	.zero		1


	//----- nvinfo : EIATTR_EXIT_INSTR_OFFSETS
	.align		4
        /*004c*/ 	.byte	0x04, 0x1c
        /*004e*/ 	.short	(.L_15 - .L_14)


	//   ....[0]....
.L_14:
        /*0050*/ 	.word	0x00000420


	//----- nvinfo : EIATTR_CBANK_PARAM_SIZE
	.align		4
.L_15:
        /*0054*/ 	.byte	0x03, 0x19
        /*0056*/ 	.short	0x0014


	//----- nvinfo : EIATTR_PARAM_CBANK
	.align		4
        /*0058*/ 	.byte	0x04, 0x0a
        /*005a*/ 	.short	(.L_17 - .L_16)
	.align		4
.L_16:
        /*005c*/ 	.word	index@(.nv.constant0._Z7prescanPjS_i)
        /*0060*/ 	.short	0x0380
        /*0062*/ 	.short	0x0014


	//----- nvinfo : EIATTR_SW_WAR
	.align		4
.L_17:
        /*0064*/ 	.byte	0x04, 0x36
        /*0066*/ 	.short	(.L_19 - .L_18)
.L_18:
        /*0068*/ 	.word	0x00000008
.L_19:


//--------------------- .nv.callgraph             --------------------------
	.section	.nv.callgraph,"",@"SHT_CUDA_CALLGRAPH"
	.align	4
	.sectionentsize	8
	.align		4
        /*0000*/ 	.word	0x00000000
	.align		4
        /*0004*/ 	.word	0xffffffff
	.align		4
        /*0008*/ 	.word	0x00000000
	.align		4
        /*000c*/ 	.word	0xfffffffe
	.align		4
        /*0010*/ 	.word	0x00000000
	.align		4
        /*0014*/ 	.word	0xfffffffd
	.align		4
        /*0018*/ 	.word	0x00000000
	.align		4
        /*001c*/ 	.word	0xfffffffc


//--------------------- .text._Z7prescanPjS_i     --------------------------
	.section	.text._Z7prescanPjS_i,"ax",@progbits
	.align	128
        .global         _Z7prescanPjS_i
        .type           _Z7prescanPjS_i,@function
        .size           _Z7prescanPjS_i,(.L_x_5 - _Z7prescanPjS_i)
        .other          _Z7prescanPjS_i,@"STO_CUDA_ENTRY STV_DEFAULT"
_Z7prescanPjS_i:
.text._Z7prescanPjS_i:
[----:B------:R-:W-:Y:S01]  /*0000*/  LDC R1, c[0x0][0x37c] ;  /* 0x0000df00ff017b82 */ /* 0x000fe20000000800 */
[----:B------:R-:W0:Y:S07]  /*0010*/  S2R R11, SR_TID.X ;  /* 0x00000000000b7919 */ /* 0x000e2e0000002100 */
[----:B------:R-:W1:Y:S01]  /*0020*/  LDC.64 R2, c[0x0][0x388] ;  /* 0x0000e200ff027b82 */ /* 0x000e620000000a00 */
[----:B------:R-:W2:Y:S01]  /*0030*/  LDCU.64 UR8, c[0x0][0x358] ;  /* 0x00006b00ff0877ac */ /* 0x000ea20008000a00 */
[----:B------:R-:W3:Y:S06]  /*0040*/  LDCU UR6, c[0x0][0x390] ;  /* 0x00007200ff0677ac */ /* 0x000eec0008000800 */
[----:B------:R-:W4:Y:S08]  /*0050*/  S2UR UR5, SR_CgaCtaId ;  /* 0x00000000000579c3 */ /* 0x000f300000008800 */
[----:B------:R-:W5:Y:S01]  /*0060*/  LDC R9, c[0x0][0x390] ;  /* 0x0000e400ff097b82 */ /* 0x000f620000000800 */
[----:B0-----:R-:W-:-:S04]  /*0070*/  IMAD.SHL.U32 R0, R11, 0x2, RZ ;  /* 0x000000020b007824 */ /* 0x001fc800078e00ff */
[----:B-1----:R-:W-:-:S05]  /*0080*/  IMAD.WIDE.U32 R2, R0, 0x4, R2 ;  /* 0x0000000400027825 */ /* 0x002fca00078e0002 */
[----:B--2---:R-:W2:Y:S04]  /*0090*/  LDG.E R4, desc[UR8][R2.64] ;  /* 0x0000000802047981 */ /* 0x004ea8000c1e1900 */
[----:B------:R0:W2:Y:S01]  /*00a0*/  LDG.E R5, desc[UR8][R2.64+0x4] ;  /* 0x0000040802057981 */ /* 0x0000a2000c1e1900 */
[----:B------:R-:W-:Y:S01]  /*00b0*/  UMOV UR4, 0x400 ;  /* 0x0000040000047882 */ /* 0x000fe20000000000 */
[----:B------:R-:W-:Y:S01]  /*00c0*/  ISETP.NE.AND P1, PT, R11, RZ, PT ;  /* 0x000000ff0b00720c */ /* 0x000fe20003f25270 */
[----:B----4-:R-:W-:Y:S01]  /*00d0*/  ULEA UR4, UR5, UR4, 0x18 ;  /* 0x0000000405047291 */ /* 0x010fe2000f8ec0ff */
[----:B-----5:R-:W-:Y:S01]  /*00e0*/  ISETP.GE.AND P2, PT, R9, 0x2, PT ;  /* 0x000000020900780c */ /* 0x020fe20003f46270 */
[----:B---3--:R-:W-:-:S04]  /*00f0*/  USHF.R.S32.HI UR5, URZ, 0x1, UR6 ;  /* 0x00000001ff057899 */ /* 0x008fc80008011406 */
[----:B------:R-:W-:Y:S01]  /*0100*/  LEA R6, R11, UR4, 0x3 ;  /* 0x000000040b067c11 */ /* 0x000fe2000f8e18ff */
[----:B------:R-:W-:Y:S01]  /*0110*/  UISETP.GE.AND UP0, UPT, UR5, 0x1, UPT ;  /* 0x000000010500788c */ /* 0x000fe2000bf06270 */
[----:B0-----:R-:W-:Y:S02]  /*0120*/  IMAD.MOV.U32 R3, RZ, RZ, 0x1 ;  /* 0x00000001ff037424 */ /* 0x001fe400078e00ff */
[----:B------:R-:W-:Y:S01]  /*0130*/  VIADD R2, R0, 0x1 ;  /* 0x0000000100027836 */ /* 0x000fe20000000000 */
[----:B--2---:R-:W-:Y:S02]  /*0140*/  I2FP.F32.U32 R4, R4 ;  /* 0x0000000400047245 */ /* 0x004fe40000201000 */
[----:B------:R-:W-:-:S05]  /*0150*/  I2FP.F32.U32 R5, R5 ;  /* 0x0000000500057245 */ /* 0x000fca0000201000 */
[----:B------:R0:W-:Y:S01]  /*0160*/  STS.64 [R6], R4 ;  /* 0x0000000406007388 */ /* 0x0001e20000000a00 */
[----:B------:R-:W-:Y:S05]  /*0170*/  BRA.U !UP0, `(.L_x_0) ;  /* 0x00000001083c7547 */ /* 0x000fea000b800000 */
[----:B------:R-:W-:-:S07]  /*0180*/  HFMA2 R3, -RZ, RZ, 0, 5.9604644775390625e-08 ;  /* 0x00000001ff037431 */ /* 0x000fce00000001ff */
.L_x_1:
[----:B------:R-:W-:Y:S01]  /*0190*/  BAR.SYNC.DEFER_BLOCKING 0x0 ;  /* 0x0000000000007b1d */ /* 0x000fe20000010000 */
[----:B------:R-:W-:Y:S01]  /*01a0*/  ISETP.GE.AND P0, PT, R11, UR5, PT ;  /* 0x000000050b007c0c */ /* 0x000fe2000bf06270 */
[----:B------:R-:W-:Y:S02]  /*01b0*/  UISETP.GT.U32.AND UP0, UPT, UR5, 0x1, UPT ;  /* 0x000000010500788c */ /* 0x000fe4000bf04070 */
[----:B------:R-:W-:-:S07]  /*01c0*/  USHF.R.U32.HI UR6, URZ, 0x1, UR5 ;  /* 0x00000001ff067899 */ /* 0x000fce0008011605 */
[----:B------:R-:W-:-:S03]  /*01d0*/  UMOV UR5, UR6 ;  /* 0x0000000600057c82 */ /* 0x000fc60008000000 */
[----:B0-----:R-:W-:-:S05]  /*01e0*/  @!P0 IMAD R4, R2, R3, RZ ;  /* 0x0000000302048224 */ /* 0x001fca00078e02ff */
[----:B------:R-:W-:-:S05]  /*01f0*/  @!P0 LEA R4, R4, UR4, 0x2 ;  /* 0x0000000404048c11 */ /* 0x000fca000f8e10ff */
[C---:B-1----:R-:W-:Y:S02]  /*0200*/  @!P0 IMAD R5, R3.reuse, 0x4, R4 ;  /* 0x0000000403058824 */ /* 0x042fe400078e0204 */
[----:B------:R-:W-:Y:S01]  /*0210*/  @!P0 LDS R4, [R4+-0x4] ;  /* 0xfffffc0004048984 */ /* 0x000fe20000000800 */
[----:B------:R-:W-:-:S03]  /*0220*/  IMAD.SHL.U32 R3, R3, 0x2, RZ ;  /* 0x0000000203037824 */ /* 0x000fc600078e00ff */
[----:B------:R-:W0:Y:S02]  /*0230*/  @!P0 LDS R7, [R5+-0x4] ;  /* 0xfffffc0005078984 */ /* 0x000e240000000800 */
[----:B0-----:R-:W-:-:S05]  /*0240*/  @!P0 FADD R8, R4, R7 ;  /* 0x0000000704088221 */ /* 0x001fca0000000000 */
[----:B------:R1:W-:Y:S01]  /*0250*/  @!P0 STS [R5+-0x4], R8 ;  /* 0xfffffc0805008388 */ /* 0x0003e20000000800 */
[----:B------:R-:W-:Y:S05]  /*0260*/  BRA.U UP0, `(.L_x_1) ;  /* 0xfffffffd00c87547 */ /* 0x000fea000b83ffff */
.L_x_0:
[----:B0-----:R-:W-:-:S05]  /*0270*/  @!P1 LEA R4, R9, UR4, 0x2 ;  /* 0x0000000409049c11 */ /* 0x001fca000f8e10ff */
[----:B------:R0:W-:Y:S01]  /*0280*/  @!P1 STS [R4+-0x4], RZ ;  /* 0xfffffcff04009388 */ /* 0x0001e20000000800 */
[----:B------:R-:W-:Y:S05]  /*0290*/  @!P2 BRA `(.L_x_2) ;  /* 0x000000000040a947 */ /* 0x000fea0003800000 */
[----:B------:R-:W2:Y:S01]  /*02a0*/  LDCU UR6, c[0x0][0x390] ;  /* 0x00007200ff0677ac */ /* 0x000ea20008000800 */
[----:B------:R-:W-:-:S05]  /*02b0*/  UMOV UR5, 0x1 ;  /* 0x0000000100057882 */ /* 0x000fca0000000000 */
.L_x_3:
[----:B------:R-:W-:Y:S01]  /*02c0*/  BAR.SYNC.DEFER_BLOCKING 0x0 ;  /* 0x0000000000007b1d */ /* 0x000fe20000010000 */
[----:B------:R-:W-:Y:S01]  /*02d0*/  ISETP.GE.U32.AND P0, PT, R11, UR5, PT ;  /* 0x000000050b007c0c */ /* 0x000fe2000bf06070 */
[----:B------:R-:W-:Y:S01]  /*02e0*/  USHF.L.U32 UR5, UR5, 0x1, URZ ;  /* 0x0000000105057899 */ /* 0x000fe200080006ff */
[----:B------:R-:W-:-:S03]  /*02f0*/  SHF.R.U32.HI R3, RZ, 0x1, R3 ;  /* 0x00000001ff037819 */ /* 0x000fc60000011603 */
[----:B--2---:R-:W-:-:S08]  /*0300*/  UISETP.GE.AND UP0, UPT, UR5, UR6, UPT ;  /* 0x000000060500728c */ /* 0x004fd0000bf06270 */
[----:B0--3--:R-:W-:-:S05]  /*0310*/  @!P0 IMAD R4, R2, R3, RZ ;  /* 0x0000000302048224 */ /* 0x009fca00078e02ff */
[----:B------:R-:W-:-:S04]  /*0320*/  @!P0 LEA R4, R4, UR4, 0x2 ;  /* 0x0000000404048c11 */ /* 0x000fc8000f8e10ff */
[----:B------:R-:W-:Y:S01]  /*0330*/  @!P0 LEA R7, R3, R4, 0x2 ;  /* 0x0000000403078211 */ /* 0x000fe200078e10ff */
[----:B-1----:R-:W-:Y:S04]  /*0340*/  @!P0 LDS R5, [R4+-0x4] ;  /* 0xfffffc0004058984 */ /* 0x002fe80000000800 */
[----:B------:R-:W0:Y:S02]  /*0350*/  @!P0 LDS R8, [R7+-0x4] ;  /* 0xfffffc0007088984 */ /* 0x000e240000000800 */
[----:B0-----:R-:W-:Y:S02]  /*0360*/  @!P0 FADD R10, R5, R8 ;  /* 0x00000008050a8221 */ /* 0x001fe40000000000 */
[----:B------:R3:W-:Y:S04]  /*0370*/  @!P0 STS [R4+-0x4], R8 ;  /* 0xfffffc0804008388 */ /* 0x0007e80000000800 */
[----:B------:R3:W-:Y:S01]  /*0380*/  @!P0 STS [R7+-0x4], R10 ;  /* 0xfffffc0a07008388 */ /* 0x0007e20000000800 */
[----:B------:R-:W-:Y:S05]  /*0390*/  BRA.U !UP0, `(.L_x_3) ;  /* 0xfffffffd08c87547 */ /* 0x000fea000b83ffff */
.L_x_2:
[----:B------:R-:W-:Y:S08]  /*03a0*/  BAR.SYNC.DEFER_BLOCKING 0x0 ;  /* 0x0000000000007b1d */ /* 0x000ff00000010000 */
[----:B------:R-:W2:Y:S01]  /*03b0*/  LDC.64 R2, c[0x0][0x380] ;  /* 0x0000e000ff027b82 */ /* 0x000ea20000000a00 */
[----:B---3--:R-:W1:Y:S01]  /*03c0*/  LDS.64 R6, [R6] ;  /* 0x0000000006067984 */ /* 0x008e620000000a00 */
[----:B--2---:R-:W-:Y:S01]  /*03d0*/  IMAD.WIDE.U32 R2, R0, 0x4, R2 ;  /* 0x0000000400027825 */ /* 0x004fe200078e0002 */
[----:B-1----:R-:W1:Y:S08]  /*03e0*/  F2I.U32.TRUNC.NTZ R5, R6 ;  /* 0x0000000600057305 */ /* 0x002e70000020f000 */
[----:B------:R-:W2:Y:S01]  /*03f0*/  F2I.U32.TRUNC.NTZ R7, R7 ;  /* 0x0000000700077305 */ /* 0x000ea2000020f000 */
[----:B-1----:R-:W-:Y:S04]  /*0400*/  STG.E desc[UR8][R2.64], R5 ;  /* 0x0000000502007986 */ /* 0x002fe8000c101908 */
[----:B--2---:R-:W-:Y:S01]  /*0410*/  STG.E desc[UR8][R2.64+0x4], R7 ;  /* 0x0000040702007986 */ /* 0x004fe2000c101908 */
[----:B------:R-:W-:Y:S05]  /*0420*/  EXIT ;  /* 0x000000000000794d */ /* 0x000fea0003800000 */
.L_x_4:
[----:B------:R-:W-:-:S00]  /*0430*/  BRA `(.L_x_4) ;  /* 0xfffffffc00fc7947 */ /* 0x000fc0000383ffff */
[----:B------:R-:W-:-:S00]  /*0440*/  NOP ;  /* 0x0000000000007918 */ /* 0x000fc00000000000 */
        /* <DEDUP_REMOVED lines=11> */
.L_x_5:


//--------------------- .nv.shared._Z7prescanPjS_i --------------------------
	.section	.nv.shared._Z7prescanPjS_i,"aw",@nobits
	.sectionflags	@""
	.align	16
	.zero		1024


//--------------------- .nv.shared.reserved.0     --------------------------
	.section	.nv.shared.reserved.0,"aw",@nobits
	.weak		__nv_reservedSMEM_offset_0_alias
	.size		__nv_reservedSMEM_offset_0_alias, 0, 64
	.other		__nv_reservedSMEM_offset_0_alias,@"STO_CUDA_RESERVED_SHARED STV_DEFAULT"
__nv_reservedSMEM_offset_0_alias:
	.zero		0
	.zero		64


//--------------------- .nv.constant0._Z7prescanPjS_i --------------------------
	.section	.nv.constant0._Z7prescanPjS_i,"a",@progbits
	.sectionflags	@""
	.align	4
.nv.constant0._Z7prescanPjS_i:
	.zero		916


//--------------------- SYMBOLS --------------------------

	.type		.nv.reservedSmem.offset0,@object
	.size		.nv.reservedSmem.offset0,0x4
	.type		.nv.reservedSmem.cap,@object
	.size		.nv.reservedSmem.cap,0x4
